//
// Generated by NVIDIA NVVM Compiler
//
// Compiler Build ID: CL-36424714
// Cuda compilation tools, release 13.0, V13.0.88
// Based on NVVM 20.0.0
//

.version 9.0
.target sm_100
.address_size 64

	// .globl	_Z6mataddPiS_S_ii

.visible .entry _Z6mataddPiS_S_ii(
	.param .u64 .ptr .align 1 _Z6mataddPiS_S_ii_param_0,
	.param .u64 .ptr .align 1 _Z6mataddPiS_S_ii_param_1,
	.param .u64 .ptr .align 1 _Z6mataddPiS_S_ii_param_2,
	.param .u32 _Z6mataddPiS_S_ii_param_3,
	.param .u32 _Z6mataddPiS_S_ii_param_4
)
{
	.reg .b32 	%r<5>;
	.reg .b64 	%rd<11>;

	ld.param.u64 	%rd1, [_Z6mataddPiS_S_ii_param_0];
	ld.param.u64 	%rd2, [_Z6mataddPiS_S_ii_param_1];
	ld.param.u64 	%rd3, [_Z6mataddPiS_S_ii_param_2];
	cvta.to.global.u64 	%rd4, %rd3;
	cvta.to.global.u64 	%rd5, %rd2;
	cvta.to.global.u64 	%rd6, %rd1;
	mov.u32 	%r1, %tid.x;
	mul.wide.u32 	%rd7, %r1, 4;
	add.s64 	%rd8, %rd6, %rd7;
	ld.global.u32 	%r2, [%rd8];
	add.s64 	%rd9, %rd5, %rd7;
	ld.global.u32 	%r3, [%rd9];
	add.s32 	%r4, %r3, %r2;
	add.s64 	%rd10, %rd4, %rd7;
	st.global.u32 	[%rd10], %r4;
	ret;

}


// ===== COMPILED SASS (sm_100) =====

	.target	sm_100

	.elftype	@"ET_EXEC"


//--------------------- .note.nv.tkinfo           --------------------------
	.section	.note.nv.tkinfo,"",@"SHT_NOTE"
	.sectionflags	@"SHF_NOTE_NV_TKINFO"
	.tkinfo
        /*0018*/ 	.word	0x00000002
        /*0030*/ 	.string	""
        /*0030*/ 	.string	"ptxas"
        /*0030*/ 	.string	"Cuda compilation tools, release 13.0, V13.0.88"
        /*0030*/ 	.string	"Build cuda_13.0.r13.0/compiler.36424714_0"
        /*0030*/ 	.string	"-arch sm_100 -m 64 "



//--------------------- .note.nv.cuinfo           --------------------------
	.section	.note.nv.cuinfo,"",@"SHT_NOTE"
	.sectionflags	@"SHF_NOTE_NV_CUINFO"
        /*0018*/ 	.short	0x0002
        /*001a*/ 	.short	0x0064
        /*001c*/ 	.short	0x0082
	.zero		2


//--------------------- .nv.info                  --------------------------
	.section	.nv.info,"",@"SHT_CUDA_INFO"
	.align	4


	//----- nvinfo : EIATTR_REGCOUNT
	.align		4
        /*0000*/ 	.byte	0x04, 0x2f
        /*0002*/ 	.short	(.L_1 - .L_0)
	.align		4
.L_0:
        /*0004*/ 	.word	index@(_Z6mataddPiS_S_ii)
        /*0008*/ 	.word	0x0000000c


	//----- nvinfo : EIATTR_FRAME_SIZE
	.align		4
.L_1:
        /*000c*/ 	.byte	0x04, 0x11
        /*000e*/ 	.short	(.L_3 - .L_2)
	.align		4
.L_2:
        /*0010*/ 	.word	index@(_Z6mataddPiS_S_ii)
        /*0014*/ 	.word	0x00000000


	//----- nvinfo : EIATTR_MIN_STACK_SIZE
	.align		4
.L_3:
        /*0018*/ 	.byte	0x04, 0x12
        /*001a*/ 	.short	(.L_5 - .L_4)
	.align		4
.L_4:
        /*001c*/ 	.word	index@(_Z6mataddPiS_S_ii)
        /*0020*/ 	.word	0x00000000
.L_5:


//--------------------- .nv.compat                --------------------------
	.section	.nv.compat,"",@"SHT_CUDA_COMPAT_INFO"
	.align	4
        /*0000*/ 	.byte	0x02, 0x09, 0x00, 0x00, 0x02, 0x02, 0x01, 0x00, 0x02, 0x05, 0x05, 0x00, 0x03, 0x07, 0x01, 0x01
        /*0010*/ 	.byte	0x02, 0x03, 0x00, 0x00, 0x02, 0x06, 0x01, 0x00, 0x04, 0x0b, 0x08, 0x00, 0x09, 0x00, 0x00, 0x00
        /*0020*/ 	.byte	0x00, 0x00, 0x00, 0x00


//--------------------- .nv.info._Z6mataddPiS_S_ii --------------------------
	.section	.nv.info._Z6mataddPiS_S_ii,"",@"SHT_CUDA_INFO"
	.sectionflags	@""
	.align	4


	//----- nvinfo : EIATTR_CUDA_API_VERSION
	.align		4
        /*0000*/ 	.byte	0x04, 0x37
        /*0002*/ 	.short	(.L_7 - .L_6)
.L_6:
        /*0004*/ 	.word	0x00000082


	//----- nvinfo : EIATTR_KPARAM_INFO
	.align		4
.L_7:
        /*0008*/ 	.byte	0x04, 0x17
        /*000a*/ 	.short	(.L_9 - .L_8)
.L_8:
        /*000c*/ 	.word	0x00000000
        /*0010*/ 	.short	0x0004
        /*0012*/ 	.short	0x001c
        /*0014*/ 	.byte	0x00, 0xf0, 0x11, 0x00


	//----- nvinfo : EIATTR_KPARAM_INFO
	.align		4
.L_9:
        /*0018*/ 	.byte	0x04, 0x17
        /*001a*/ 	.short	(.L_11 - .L_10)
.L_10:
        /*001c*/ 	.word	0x00000000
        /*0020*/ 	.short	0x0003
        /*0022*/ 	.short	0x0018
        /*0024*/ 	.byte	0x00, 0xf0, 0x11, 0x00


	//----- nvinfo : EIATTR_KPARAM_INFO
	.align		4
.L_11:
        /*0028*/ 	.byte	0x04, 0x17
        /*002a*/ 	.short	(.L_13 - .L_12)
.L_12:
        /*002c*/ 	.word	0x00000000
        /*0030*/ 	.short	0x0002
        /*0032*/ 	.short	0x0010
        /*0034*/ 	.byte	0x00, 0xf5, 0x21, 0x00


	//----- nvinfo : EIATTR_KPARAM_INFO
	.align		4
.L_13:
        /*0038*/ 	.byte	0x04, 0x17
        /*003a*/ 	.short	(.L_15 - .L_14)
.L_14:
        /*003c*/ 	.word	0x00000000
        /*0040*/ 	.short	0x0001
        /*0042*/ 	.short	0x0008
        /*0044*/ 	.byte	0x00, 0xf5, 0x21, 0x00


	//----- nvinfo : EIATTR_KPARAM_INFO
	.align		4
.L_15:
        /*0048*/ 	.byte	0x04, 0x17
        /*004a*/ 	.short	(.L_17 - .L_16)
.L_16:
        /*004c*/ 	.word	0x00000000
        /*0050*/ 	.short	0x0000
        /*0052*/ 	.short	0x0000
        /*0054*/ 	.byte	0x00, 0xf5, 0x21, 0x00


	//----- nvinfo : EIATTR_SPARSE_MMA_MASK
	.align		4
.L_17:
        /*0058*/ 	.byte	0x03, 0x50
        /*005a*/ 	.short	0x0000


	//----- nvinfo : EIATTR_MAXREG_COUNT
	.align		4
        /*005c*/ 	.byte	0x03, 0x1b
        /*005e*/ 	.short	0x00ff


	//----- nvinfo : EIATTR_MERCURY_ISA_VERSION
	.align		4
        /*0060*/ 	.byte	0x03, 0x5f
        /*0062*/ 	.short	0x0101


	//----- nvinfo : EIATTR_VRC_CTA_INIT_COUNT
	.align		4
        /*0064*/ 	.byte	0x02, 0x4a
	.zero		1
	.zero		1


	//----- nvinfo : EIATTR_EXIT_INSTR_OFFSETS
	.align		4
        /*0068*/ 	.byte	0x04, 0x1c
        /*006a*/ 	.short	(.L_19 - .L_18)


	//   ....[0]....
.L_18:
        /*006c*/ 	.word	0x000000d0


	//----- nvinfo : EIATTR_CBANK_PARAM_SIZE
	.align		4
.L_19:
        /*0070*/ 	.byte	0x03, 0x19
        /*0072*/ 	.short	0x0020


	//----- nvinfo : EIATTR_PARAM_CBANK
	.align		4
        /*0074*/ 	.byte	0x04, 0x0a
        /*0076*/ 	.short	(.L_21 - .L_20)
	.align		4
.L_20:
        /*0078*/ 	.word	index@(.nv.constant0._Z6mataddPiS_S_ii)
        /*007c*/ 	.short	0x0380
        /*007e*/ 	.short	0x0020


	//----- nvinfo : EIATTR_SW_WAR
	.align		4
.L_21:
        /*0080*/ 	.byte	0x04, 0x36
        /*0082*/ 	.short	(.L_23 - .L_22)
.L_22:
        /*0084*/ 	.word	0x00000008
.L_23:


//--------------------- .nv.callgraph             --------------------------
	.section	.nv.callgraph,"",@"SHT_CUDA_CALLGRAPH"
	.align	4
	.sectionentsize	8
	.align		4
        /*0000*/ 	.word	0x00000000
	.align		4
        /*0004*/ 	.word	0xffffffff
	.align		4
        /*0008*/ 	.word	0x00000000
	.align		4
        /*000c*/ 	.word	0xfffffffe
	.align		4
        /*0010*/ 	.word	0x00000000
	.align		4
        /*0014*/ 	.word	0xfffffffd
	.align		4
        /*0018*/ 	.word	0x00000000
	.align		4
        /*001c*/ 	.word	0xfffffffc


//--------------------- .text._Z6mataddPiS_S_ii   --------------------------
	.section	.text._Z6mataddPiS_S_ii,"ax",@progbits
	.align	128
        .global         _Z6mataddPiS_S_ii
        .type           _Z6mataddPiS_S_ii,@function
        .size           _Z6mataddPiS_S_ii,(.L_x_1 - _Z6mataddPiS_S_ii)
        .other          _Z6mataddPiS_S_ii,@"STO_CUDA_ENTRY STV_DEFAULT"
_Z6mataddPiS_S_ii:
.text._Z6mataddPiS_S_ii:
[----:B------:R-:W-:Y:S01]  /*0000*/  LDC R1, c[0x0][0x37c] ;  /* 0x0000df00ff017b82 */ /* 0x000fe20000000800 */
[----:B------:R-:W0:Y:S07]  /*0010*/  S2R R9, SR_TID.X ;  /* 0x0000000000097919 */ /* 0x000e2e0000002100 */
[----:B------:R-:W0:Y:S01]  /*0020*/  LDC.64 R2, c[0x0][0x380] ;  /* 0x0000e000ff027b82 */ /* 0x000e220000000a00 */
[----:B------:R-:W1:Y:S07]  /*0030*/  LDCU.64 UR4, c[0x0][0x358] ;  /* 0x00006b00ff0477ac */ /* 0x000e6e0008000a00 */
[----:B------:R-:W2:Y:S08]  /*0040*/  LDC.64 R4, c[0x0][0x388] ;  /* 0x0000e200ff047b82 */ /* 0x000eb00000000a00 */
[----:B------:R-:W3:Y:S01]  /*0050*/  LDC.64 R6, c[0x0][0x390] ;  /* 0x0000e400ff067b82 */ /* 0x000ee20000000a00 */
[----:B0-----:R-:W-:-:S04]  /*0060*/  IMAD.WIDE.U32 R2, R9, 0x4, R2 ;  /* 0x0000000409027825 */ /* 0x001fc800078e0002 */
[C---:B--2---:R-:W-:Y:S02]  /*0070*/  IMAD.WIDE.U32 R4, R9.reuse, 0x4, R4 ;  /* 0x0000000409047825 */ /* 0x044fe400078e0004 */
[----:B-1----:R-:W2:Y:S04]  /*0080*/  LDG.E R2, desc[UR4][R2.64] ;  /* 0x0000000402027981 */ /* 0x002ea8000c1e1900 */
[----:B------:R-:W2:Y:S01]  /*0090*/  LDG.E R5, desc[UR4][R4.64] ;  /* 0x0000000404057981 */ /* 0x000ea2000c1e1900 */
[----:B---3--:R-:W-:Y:S01]  /*00a0*/  IMAD.WIDE.U32 R6, R9, 0x4, R6 ;  /* 0x0000000409067825 */ /* 0x008fe200078e0006 */
[----:B--2---:R-:W-:-:S05]  /*00b0*/  IADD3 R9, PT, PT, R2, R5, RZ ;  /* 0x0000000502097210 */ /* 0x004fca0007ffe0ff */
[----:B------:R-:W-:Y:S01]  /*00c0*/  STG.E desc[UR4][R6.64], R9 ;  /* 0x0000000906007986 */ /* 0x000fe2000c101904 */
[----:B------:R-:W-:Y:S05]  /*00d0*/  EXIT ;  /* 0x000000000000794d */ /* 0x000fea0003800000 */
.L_x_0:
[----:B------:R-:W-:-:S00]  /*00e0*/  BRA `(.L_x_0) ;  /* 0xfffffffc00fc7947 */ /* 0x000fc0000383ffff */
[----:B------:R-:W-:-:S00]  /*00f0*/  NOP ;  /* 0x0000000000007918 */ /* 0x000fc00000000000 */
        /* <DEDUP_REMOVED lines=8> */
.L_x_1:


//--------------------- .nv.shared.reserved.0     --------------------------
	.section	.nv.shared.reserved.0,"aw",@nobits
	.weak		__nv_reservedSMEM_offset_0_alias
	.size		__nv_reservedSMEM_offset_0_alias, 0, 64
	.other		__nv_reservedSMEM_offset_0_alias,@"STO_CUDA_RESERVED_SHARED STV_DEFAULT"
__nv_reservedSMEM_offset_0_alias:
	.zero		0
	.zero		64


//--------------------- .nv.constant0._Z6mataddPiS_S_ii --------------------------
	.section	.nv.constant0._Z6mataddPiS_S_ii,"a",@progbits
	.sectionflags	@""
	.align	4
.nv.constant0._Z6mataddPiS_S_ii:
	.zero		928


//--------------------- SYMBOLS --------------------------

	.type		.nv.reservedSmem.offset0,@object
	.size		.nv.reservedSmem.offset0,0x4
